	.headerflags	@"EF_CUDA_TEXMODE_UNIFIED EF_CUDA_64BIT_ADDRESS EF_CUDA_ACCELERATORS EF_CUDA_SM90 EF_CUDA_VIRTUAL_SM(EF_CUDA_SM90)"
	.elftype	@"ET_EXEC"


//--------------------- .nv.info                  --------------------------
	.section	.nv.info,"",@"SHT_CUDA_INFO"
	.align	4


	//----- nvinfo : EIATTR_REGCOUNT
	.align		4
        /*0000*/ 	.byte	0x04, 0x2f
        /*0002*/ 	.short	(.L_1 - .L_0)
	.align		4
.L_0:
        /*0004*/ 	.word	index@(triton_poi_fused__unsafe_index_add_mul_sub_53)
        /*0008*/ 	.word	0x00000022


	//----- nvinfo : EIATTR_MIN_STACK_SIZE
	.align		4
.L_1:
        /*000c*/ 	.byte	0x04, 0x12
        /*000e*/ 	.short	(.L_3 - .L_2)
	.align		4
.L_2:
        /*0010*/ 	.word	index@(triton_poi_fused__unsafe_index_add_mul_sub_53)
        /*0014*/ 	.word	0x00000000


	//----- nvinfo : EIATTR_FRAME_SIZE
	.align		4
.L_3:
        /*0018*/ 	.byte	0x04, 0x11
        /*001a*/ 	.short	(.L_5 - .L_4)
	.align		4
.L_4:
        /*001c*/ 	.word	index@(triton_poi_fused__unsafe_index_add_mul_sub_53)
        /*0020*/ 	.word	0x00000000


	//----- nvinfo : EIATTR_MIN_STACK_SIZE
	.align		4
.L_5:
        /*0024*/ 	.byte	0x04, 0x12
        /*0026*/ 	.short	(.L_7 - .L_6)
	.align		4
.L_6:
        /*0028*/ 	.word	index@(triton_poi_fused__unsafe_index_add_mul_sub_53)
        /*002c*/ 	.word	0x00000000
.L_7:


//--------------------- .nv.info.triton_poi_fused__unsafe_index_add_mul_sub_53 --------------------------
	.section	.nv.info.triton_poi_fused__unsafe_index_add_mul_sub_53,"",@"SHT_CUDA_INFO"
	.sectionflags	@""
	.align	4


	//----- nvinfo : EIATTR_CUDA_API_VERSION
	.align		4
        /*0000*/ 	.byte	0x04, 0x37
        /*0002*/ 	.short	(.L_9 - .L_8)
.L_8:
        /*0004*/ 	.word	0x0000007c


	//----- nvinfo : EIATTR_KPARAM_INFO
	.align		4
.L_9:
        /*0008*/ 	.byte	0x04, 0x17
        /*000a*/ 	.short	(.L_11 - .L_10)
.L_10:
        /*000c*/ 	.word	0x00000000
        /*0010*/ 	.short	0x0006
        /*0012*/ 	.short	0x0030
        /*0014*/ 	.byte	0x00, 0xf0, 0x11, 0x00


	//----- nvinfo : EIATTR_KPARAM_INFO
	.align		4
.L_11:
        /*0018*/ 	.byte	0x04, 0x17
        /*001a*/ 	.short	(.L_13 - .L_12)
.L_12:
        /*001c*/ 	.word	0x00000000
        /*0020*/ 	.short	0x0005
        /*0022*/ 	.short	0x0028
        /*0024*/ 	.byte	0x00, 0xf4, 0x21, 0x00


	//----- nvinfo : EIATTR_KPARAM_INFO
	.align		4
.L_13:
        /*0028*/ 	.byte	0x04, 0x17
        /*002a*/ 	.short	(.L_15 - .L_14)
.L_14:
        /*002c*/ 	.word	0x00000000
        /*0030*/ 	.short	0x0004
        /*0032*/ 	.short	0x0020
        /*0034*/ 	.byte	0x00, 0xf4, 0x21, 0x00


	//----- nvinfo : EIATTR_KPARAM_INFO
	.align		4
.L_15:
        /*0038*/ 	.byte	0x04, 0x17
        /*003a*/ 	.short	(.L_17 - .L_16)
.L_16:
        /*003c*/ 	.word	0x00000000
        /*0040*/ 	.short	0x0003
        /*0042*/ 	.short	0x0018
        /*0044*/ 	.byte	0x00, 0xf4, 0x21, 0x00


	//----- nvinfo : EIATTR_KPARAM_INFO
	.align		4
.L_17:
        /*0048*/ 	.byte	0x04, 0x17
        /*004a*/ 	.short	(.L_19 - .L_18)
.L_18:
        /*004c*/ 	.word	0x00000000
        /*0050*/ 	.short	0x0002
        /*0052*/ 	.short	0x0010
        /*0054*/ 	.byte	0x00, 0xf4, 0x21, 0x00


	//----- nvinfo : EIATTR_KPARAM_INFO
	.align		4
.L_19:
        /*0058*/ 	.byte	0x04, 0x17
        /*005a*/ 	.short	(.L_21 - .L_20)
.L_20:
        /*005c*/ 	.word	0x00000000
        /*0060*/ 	.short	0x0001
        /*0062*/ 	.short	0x0008
        /*0064*/ 	.byte	0x00, 0xf4, 0x21, 0x00


	//----- nvinfo : EIATTR_KPARAM_INFO
	.align		4
.L_21:
        /*0068*/ 	.byte	0x04, 0x17
        /*006a*/ 	.short	(.L_23 - .L_22)
.L_22:
        /*006c*/ 	.word	0x00000000
        /*0070*/ 	.short	0x0000
        /*0072*/ 	.short	0x0000
        /*0074*/ 	.byte	0x00, 0xf4, 0x21, 0x00


	//----- nvinfo : EIATTR_SPARSE_MMA_MASK
	.align		4
.L_23:
        /*0078*/ 	.byte	0x03, 0x50
        /*007a*/ 	.short	0x0000


	//----- nvinfo : EIATTR_MAXREG_COUNT
	.align		4
        /*007c*/ 	.byte	0x03, 0x1b
        /*007e*/ 	.short	0x00ff


	//----- nvinfo : EIATTR_EXIT_INSTR_OFFSETS
	.align		4
        /*0080*/ 	.byte	0x04, 0x1c
        /*0082*/ 	.short	(.L_25 - .L_24)


	//   ....[0]....
.L_24:
        /*0084*/ 	.word	0x00000b40


	//----- nvinfo : EIATTR_REQNTID
	.align		4
.L_25:
        /*0088*/ 	.byte	0x04, 0x10
        /*008a*/ 	.short	(.L_27 - .L_26)
.L_26:
        /*008c*/ 	.word	0x00000080
        /*0090*/ 	.word	0x00000001
        /*0094*/ 	.word	0x00000001


	//----- nvinfo : EIATTR_CBANK_PARAM_SIZE
	.align		4
.L_27:
        /*0098*/ 	.byte	0x03, 0x19
        /*009a*/ 	.short	0x0034


	//----- nvinfo : EIATTR_PARAM_CBANK
	.align		4
        /*009c*/ 	.byte	0x04, 0x0a
        /*009e*/ 	.short	(.L_29 - .L_28)
	.align		4
.L_28:
        /*00a0*/ 	.word	index@(.nv.constant0.triton_poi_fused__unsafe_index_add_mul_sub_53)
        /*00a4*/ 	.short	0x0210
        /*00a6*/ 	.short	0x0034


	//----- nvinfo : EIATTR_SW_WAR
	.align		4
.L_29:
        /*00a8*/ 	.byte	0x04, 0x36
        /*00aa*/ 	.short	(.L_31 - .L_30)
.L_30:
        /*00ac*/ 	.word	0x00000008
.L_31:


//--------------------- .nv.callgraph             --------------------------
	.section	.nv.callgraph,"",@"SHT_CUDA_CALLGRAPH"
	.align	4
	.sectionentsize	8
	.align		4
        /*0000*/ 	.word	0x00000000
	.align		4
        /*0004*/ 	.word	0xffffffff
	.align		4
        /*0008*/ 	.word	0x00000000
	.align		4
        /*000c*/ 	.word	0xfffffffe
	.align		4
        /*0010*/ 	.word	0x00000000
	.align		4
        /*0014*/ 	.word	0xfffffffd
	.align		4
        /*0018*/ 	.word	0x00000000
	.align		4
        /*001c*/ 	.word	0xfffffffc


//--------------------- .text.triton_poi_fused__unsafe_index_add_mul_sub_53 --------------------------
	.section	.text.triton_poi_fused__unsafe_index_add_mul_sub_53,"ax",@progbits
	.align	128
        .global         triton_poi_fused__unsafe_index_add_mul_sub_53
        .type           triton_poi_fused__unsafe_index_add_mul_sub_53,@function
        .size           triton_poi_fused__unsafe_index_add_mul_sub_53,(.L_x_1 - triton_poi_fused__unsafe_index_add_mul_sub_53)
        .other          triton_poi_fused__unsafe_index_add_mul_sub_53,@"STO_CUDA_ENTRY STV_DEFAULT"
triton_poi_fused__unsafe_index_add_mul_sub_53:
.text.triton_poi_fused__unsafe_index_add_mul_sub_53:
[----:B------:R-:W-:Y:S01]  /*0000*/  LDC R1, c[0x0][0x28] ;  /* 0x00000a00ff017b82 */ /* 0x000fe20000000800 */
[----:B------:R-:W1:Y:S07]  /*0010*/  S2R R0, SR_TID.X ;  /* 0x0000000000007919 */ /* 0x000e6e0000002100 */
[----:B------:R-:W2:Y:S01]  /*0020*/  LDC.64 R4, c[0x0][0x210] ;  /* 0x00008400ff047b82 */ /* 0x000ea20000000a00 */
[----:B------:R-:W-:Y:S01]  /*0030*/  ULDC.64 UR4, c[0x0][0x208] ;  /* 0x0000820000047ab9 */ /* 0x000fe20000000a00 */
[----:B------:R-:W-:Y:S01]  /*0040*/  ULDC.64 UR6, c[0x0][0x220] ;  /* 0x0000880000067ab9 */ /* 0x000fe20000000a00 */
[----:B------:R-:W3:Y:S05]  /*0050*/  S2R R3, SR_CTAID.X ;  /* 0x0000000000037919 */ /* 0x000eea0000002500 */
[----:B------:R-:W4:Y:S01]  /*0060*/  LDC.64 R26, c[0x0][0x218] ;  /* 0x00008600ff1a7b82 */ /* 0x000f220000000a00 */
[----:B-1----:R-:W-:Y:S01]  /*0070*/  IMAD.SHL.U32 R0, R0, 0x4, RZ ;  /* 0x0000000400007824 */ /* 0x002fe200078e00ff */
[----:B---3--:R-:W-:-:S04]  /*0080*/  SHF.R.S32.HI R18, RZ, 0x15, R3 ;  /* 0x00000015ff127819 */ /* 0x008fc80000011403 */
[----:B------:R-:W-:Y:S02]  /*0090*/  LOP3.LUT R0, R0, 0x1fc, RZ, 0xc0, !PT ;  /* 0x000001fc00007812 */ /* 0x000fe400078ec0ff */
[----:B------:R-:W-:-:S03]  /*00a0*/  SGXT R18, R18, 0x1 ;  /* 0x000000011212781a */ /* 0x000fc60000000200 */
[----:B------:R-:W-:-:S04]  /*00b0*/  IMAD R3, R3, 0x400, R0 ;  /* 0x0000040003037824 */ /* 0x000fc800078e0200 */
[----:B------:R-:W-:Y:S01]  /*00c0*/  VIADD R17, R3, 0x200 ;  /* 0x0000020003117836 */ /* 0x000fe20000000000 */
[----:B------:R-:W-:-:S04]  /*00d0*/  SHF.R.S32.HI R0, RZ, 0x1f, R3 ;  /* 0x0000001fff007819 */ /* 0x000fc80000011403 */
[----:B------:R-:W-:Y:S02]  /*00e0*/  LEA.HI R6, R18, R17, RZ, 0x4 ;  /* 0x0000001112067211 */ /* 0x000fe400078f20ff */
[----:B------:R-:W-:Y:S02]  /*00f0*/  LEA.HI R0, R0, R3, RZ, 0x4 ;  /* 0x0000000300007211 */ /* 0x000fe400078f20ff */
[----:B------:R-:W-:Y:S02]  /*0100*/  SHF.R.S32.HI R6, RZ, 0x4, R6 ;  /* 0x00000004ff067819 */ /* 0x000fe40000011406 */
[----:B------:R-:W-:Y:S02]  /*0110*/  SHF.R.S32.HI R2, RZ, 0x4, R0 ;  /* 0x00000004ff027819 */ /* 0x000fe40000011400 */
[----:B------:R-:W-:Y:S02]  /*0120*/  LEA.HI R8, R6, R6, RZ, 0x4 ;  /* 0x0000000606087211 */ /* 0x000fe400078f20ff */
[----:B------:R-:W-:-:S02]  /*0130*/  LEA.HI R7, R2, R2, RZ, 0x4 ;  /* 0x0000000202077211 */ /* 0x000fc400078f20ff */
[----:B------:R-:W-:Y:S02]  /*0140*/  LOP3.LUT R9, R8, 0xfffffff0, RZ, 0xc0, !PT ;  /* 0xfffffff008097812 */ /* 0x000fe400078ec0ff */
[----:B------:R-:W-:Y:S02]  /*0150*/  LOP3.LUT R7, R7, 0xfffffff0, RZ, 0xc0, !PT ;  /* 0xfffffff007077812 */ /* 0x000fe400078ec0ff */
[----:B------:R-:W-:Y:S01]  /*0160*/  LOP3.LUT R16, R0, 0xfffffff0, RZ, 0xc0, !PT ;  /* 0xfffffff000107812 */ /* 0x000fe200078ec0ff */
[----:B------:R-:W-:Y:S02]  /*0170*/  IMAD.IADD R9, R6, 0x1, -R9 ;  /* 0x0000000106097824 */ /* 0x000fe400078e0a09 */
[----:B------:R-:W-:Y:S02]  /*0180*/  IMAD.IADD R7, R2, 0x1, -R7 ;  /* 0x0000000102077824 */ /* 0x000fe400078e0a07 */
[--C-:B--2---:R-:W-:Y:S02]  /*0190*/  IMAD.WIDE R10, R9, 0x8, R4.reuse ;  /* 0x00000008090a7825 */ /* 0x104fe400078e0204 */
[----:B------:R-:W1:Y:S02]  /*01a0*/  LDC.64 R8, c[0x0][0x228] ;  /* 0x00008a00ff087b82 */ /* 0x000e640000000a00 */
[----:B------:R-:W-:-:S02]  /*01b0*/  IMAD.WIDE R20, R7, 0x8, R4 ;  /* 0x0000000807147825 */ /* 0x000fc400078e0204 */
[----:B------:R-:W2:Y:S02]  /*01c0*/  LDG.E.EL.64 R10, desc[UR4][R10.64] ;  /* 0x000000040a0a7981 */ /* 0x000ea4000c2e1b00 */
[----:B------:R-:W-:Y:S02]  /*01d0*/  IMAD.IADD R16, R3, 0x1, -R16 ;  /* 0x0000000103107824 */ /* 0x000fe400078e0a10 */
[----:B------:R-:W3:Y:S02]  /*01e0*/  LDG.E.EL.64 R20, desc[UR4][R20.64] ;  /* 0x0000000414147981 */ /* 0x000ee4000c2e1b00 */
[----:B----4-:R-:W-:-:S06]  /*01f0*/  IMAD.WIDE R12, R16, 0x8, R26 ;  /* 0x00000008100c7825 */ /* 0x010fcc00078e021a */
[----:B------:R-:W4:Y:S01]  /*0200*/  LDG.E.EL.128 R12, desc[UR4][R12.64] ;  /* 0x000000040c0c7981 */ /* 0x000f22000c2e1d00 */
[----:B-1----:R-:W-:-:S06]  /*0210*/  IMAD.WIDE R4, R16, 0x8, R8 ;  /* 0x0000000810047825 */ /* 0x002fcc00078e0208 */
[----:B------:R-:W5:Y:S01]  /*0220*/  LDG.E.EL.128 R4, desc[UR4][R4.64] ;  /* 0x0000000404047981 */ /* 0x000f62000c2e1d00 */
[----:B------:R-:W-:-:S05]  /*0230*/  VIADD R25, R3, 0x2 ;  /* 0x0000000203197836 */ /* 0x000fca0000000000 */
[----:B------:R-:W-:-:S04]  /*0240*/  LEA.HI R0, R18, R25, RZ, 0x4 ;  /* 0x0000001912007211 */ /* 0x000fc800078f20ff */
[----:B------:R-:W-:-:S05]  /*0250*/  LOP3.LUT R0, R0, 0xfffffff0, RZ, 0xc0, !PT ;  /* 0xfffffff000007812 */ /* 0x000fca00078ec0ff */
[----:B------:R-:W-:Y:S01]  /*0260*/  IMAD.IADD R25, R25, 0x1, -R0 ;  /* 0x0000000119197824 */ /* 0x000fe200078e0a00 */
[----:B------:R-:W-:-:S04]  /*0270*/  LEA.HI R17, R18, R17, RZ, 0x8 ;  /* 0x0000001112117211 */ /* 0x000fc800078f40ff */
[----:B------:R-:W-:Y:S02]  /*0280*/  SHF.R.S32.HI R17, RZ, 0x8, R17 ;  /* 0x00000008ff117819 */ /* 0x000fe40000011411 */
[----:B--2---:R-:W-:-:S04]  /*0290*/  SHF.R.U32.HI R23, RZ, 0x1e, R11 ;  /* 0x0000001eff177819 */ /* 0x004fc8000001160b */
[----:B------:R-:W-:Y:S02]  /*02a0*/  LOP3.LUT R23, R23, 0x2, RZ, 0xc0, !PT ;  /* 0x0000000217177812 */ /* 0x000fe400078ec0ff */
[----:B---3--:R-:W-:Y:S02]  /*02b0*/  SHF.R.U32.HI R19, RZ, 0x1e, R21 ;  /* 0x0000001eff137819 */ /* 0x008fe40000011615 */
[----:B------:R-:W-:Y:S02]  /*02c0*/  IADD3 R2, P1, R10, R23, RZ ;  /* 0x000000170a027210 */ /* 0x000fe40007f3e0ff */
[----:B------:R-:W-:-:S03]  /*02d0*/  LOP3.LUT R19, R19, 0x2, RZ, 0xc0, !PT ;  /* 0x0000000213137812 */ /* 0x000fc600078ec0ff */
[----:B------:R-:W-:Y:S01]  /*02e0*/  IMAD.X R11, RZ, RZ, R11, P1 ;  /* 0x000000ffff0b7224 */ /* 0x000fe200008e060b */
[----:B------:R-:W-:Y:S02]  /*02f0*/  IADD3 R19, P0, R20, R19, RZ ;  /* 0x0000001314137210 */ /* 0x000fe40007f1e0ff */
[----:B----4-:R-:W-:Y:S02]  /*0300*/  SHF.R.U32.HI R28, RZ, 0x1c, R13 ;  /* 0x0000001cff1c7819 */ /* 0x010fe4000001160d */
[----:B------:R-:W-:Y:S01]  /*0310*/  SHF.L.U64.HI R0, R2, 0x3, R11 ;  /* 0x0000000302007819 */ /* 0x000fe2000001020b */
[----:B------:R-:W-:Y:S01]  /*0320*/  IMAD.X R20, RZ, RZ, R21, P0 ;  /* 0x000000ffff147224 */ /* 0x000fe200000e0615 */
[----:B------:R-:W-:Y:S01]  /*0330*/  LEA R29, P0, R12, UR6, 0x2 ;  /* 0x000000060c1d7c11 */ /* 0x000fe2000f8010ff */
[----:B------:R-:W-:Y:S01]  /*0340*/  IMAD.SHL.U32 R2, R2, 0x8, RZ ;  /* 0x0000000802027824 */ /* 0x000fe200078e00ff */
[----:B------:R-:W-:Y:S02]  /*0350*/  LOP3.LUT R28, R28, 0x8, RZ, 0xc0, !PT ;  /* 0x000000081c1c7812 */ /* 0x000fe400078ec0ff */
[----:B------:R-:W-:-:S02]  /*0360*/  LEA.HI.X R13, R12, UR7, R13, 0x2, P0 ;  /* 0x000000070c0d7c11 */ /* 0x000fc400080f140d */
[----:B------:R-:W-:Y:S01]  /*0370*/  IADD3 R22, P2, P3, R2, R29, R28 ;  /* 0x0000001d02167210 */ /* 0x000fe20007b5e01c */
[C---:B------:R-:W-:Y:S01]  /*0380*/  IMAD.SHL.U32 R10, R19.reuse, 0x8, RZ ;  /* 0x00000008130a7824 */ /* 0x040fe200078e00ff */
[----:B------:R-:W-:Y:S02]  /*0390*/  SHF.L.U64.HI R11, R19, 0x3, R20 ;  /* 0x00000003130b7819 */ /* 0x000fe40000010214 */
[----:B------:R-:W-:Y:S02]  /*03a0*/  IADD3.X R23, R0, R13, RZ, P2, P3 ;  /* 0x0000000d00177210 */ /* 0x000fe400017e64ff */
[----:B------:R-:W-:Y:S02]  /*03b0*/  SHF.R.U32.HI R19, RZ, 0x1c, R15 ;  /* 0x0000001cff137819 */ /* 0x000fe4000001160f */
[----:B------:R-:W-:Y:S01]  /*03c0*/  LEA R12, P2, R14, UR6, 0x2 ;  /* 0x000000060e0c7c11 */ /* 0x000fe2000f8410ff */
[----:B------:R-:W-:Y:S01]  /*03d0*/  IMAD.SHL.U32 R20, R17, 0x4, RZ ;  /* 0x0000000411147824 */ /* 0x000fe200078e00ff */
[----:B------:R-:W-:-:S02]  /*03e0*/  IADD3 R28, P0, P1, R10, R29, R28 ;  /* 0x0000001d0a1c7210 */ /* 0x000fc4000791e01c */
[----:B------:R-:W-:Y:S02]  /*03f0*/  LEA.HI R17, R18, R3, RZ, 0x8 ;  /* 0x0000000312117211 */ /* 0x000fe400078f40ff */
[----:B------:R-:W-:Y:S02]  /*0400*/  LOP3.LUT R19, R19, 0x8, RZ, 0xc0, !PT ;  /* 0x0000000813137812 */ /* 0x000fe400078ec0ff */
[----:B------:R-:W-:Y:S02]  /*0410*/  LEA.HI.X R14, R14, UR7, R15, 0x2, P2 ;  /* 0x000000070e0e7c11 */ /* 0x000fe400090f140f */
[----:B-----5:R-:W-:Y:S02]  /*0420*/  SHF.R.U32.HI R15, RZ, 0x1c, R5 ;  /* 0x0000001cff0f7819 */ /* 0x020fe40000011605 */
[----:B------:R-:W-:Y:S02]  /*0430*/  IADD3 R18, P5, P4, R10, R12, R19 ;  /* 0x0000000c0a127210 */ /* 0x000fe40007cbe013 */
[----:B------:R-:W-:-:S02]  /*0440*/  SHF.R.S32.HI R17, RZ, 0x8, R17 ;  /* 0x00000008ff117819 */ /* 0x000fc40000011411 */
[----:B------:R-:W-:Y:S02]  /*0450*/  IADD3.X R29, R11, R13, RZ, P0, P1 ;  /* 0x0000000d0b1d7210 */ /* 0x000fe400007e24ff */
[----:B------:R-:W-:Y:S02]  /*0460*/  LOP3.LUT R13, R15, 0x8, RZ, 0xc0, !PT ;  /* 0x000000080f0d7812 */ /* 0x000fe400078ec0ff */
[----:B------:R-:W-:Y:S02]  /*0470*/  LEA R15, P0, R4, UR6, 0x2 ;  /* 0x00000006040f7c11 */ /* 0x000fe4000f8010ff */
[----:B------:R-:W-:Y:S01]  /*0480*/  IADD3 R12, P3, P2, R2, R12, R19 ;  /* 0x0000000c020c7210 */ /* 0x000fe20007a7e013 */
[----:B------:R-:W-:Y:S01]  /*0490*/  IMAD.SHL.U32 R21, R17, 0x4, RZ ;  /* 0x0000000411157824 */ /* 0x000fe200078e00ff */
[----:B------:R-:W-:Y:S02]  /*04a0*/  IADD3.X R19, R11, R14, RZ, P5, P4 ;  /* 0x0000000e0b137210 */ /* 0x000fe40002fe84ff */
[----:B------:R-:W-:-:S02]  /*04b0*/  LEA.HI.X R5, R4, UR7, R5, 0x2, P0 ;  /* 0x0000000704057c11 */ /* 0x000fc400080f1405 */
[----:B------:R-:W-:Y:S01]  /*04c0*/  IADD3 R30, P0, P1, R10, R15, R13 ;  /* 0x0000000f0a1e7210 */ /* 0x000fe2000791e00d */
[----:B------:R-:W-:-:S03]  /*04d0*/  IMAD.WIDE R18, R21, 0x4, R18 ;  /* 0x0000000415127825 */ /* 0x000fc600078e0212 */
[----:B------:R-:W-:Y:S02]  /*04e0*/  IADD3.X R31, R11, R5, RZ, P0, P1 ;  /* 0x000000050b1f7210 */ /* 0x000fe400007e24ff */
[----:B------:R-:W-:Y:S01]  /*04f0*/  IADD3 R4, P0, P1, R2, R15, R13 ;  /* 0x0000000f02047210 */ /* 0x000fe2000791e00d */
[----:B------:R1:W2:Y:S01]  /*0500*/  LDG.E.EL R24, desc[UR4][R18.64] ;  /* 0x0000000412187981 */ /* 0x0002a2000c2e1900 */
[----:B------:R-:W-:Y:S01]  /*0510*/  IADD3.X R13, R0, R14, RZ, P3, P2 ;  /* 0x0000000e000d7210 */ /* 0x000fe20001fe44ff */
[----:B------:R-:W-:Y:S01]  /*0520*/  IMAD.WIDE R22, R20, 0x4, R22 ;  /* 0x0000000414167825 */ /* 0x000fe200078e0216 */
[----:B------:R-:W-:-:S03]  /*0530*/  IADD3.X R5, R0, R5, RZ, P0, P1 ;  /* 0x0000000500057210 */ /* 0x000fc600007e24ff */
[C---:B------:R-:W-:Y:S02]  /*0540*/  IMAD.WIDE R12, R20.reuse, 0x4, R12 ;  /* 0x00000004140c7825 */ /* 0x040fe400078e020c */
[----:B------:R-:W3:Y:S01]  /*0550*/  LDG.E.EL R22, desc[UR4][R22.64] ;  /* 0x0000000416167981 */ /* 0x000ee2000c2e1900 */
[----:B-1----:R-:W1:Y:S01]  /*0560*/  LDC.64 R18, c[0x0][0x230] ;  /* 0x00008c00ff127b82 */ /* 0x002e620000000a00 */
[----:B------:R-:W-:-:S04]  /*0570*/  IMAD.WIDE R14, R20, 0x4, R4 ;  /* 0x00000004140e7825 */ /* 0x000fc800078e0204 */
[C---:B------:R-:W-:Y:S01]  /*0580*/  IMAD.WIDE R4, R25.reuse, 0x8, R8 ;  /* 0x0000000819047825 */ /* 0x040fe200078e0208 */
[----:B------:R-:W-:Y:S01]  /*0590*/  SHF.R.U32.HI R8, RZ, 0x1c, R7 ;  /* 0x0000001cff087819 */ /* 0x000fe20000011607 */
[----:B------:R-:W3:Y:S04]  /*05a0*/  LDG.E.EL R9, desc[UR4][R14.64] ;  /* 0x000000040e097981 */ /* 0x000ee8000c2e1900 */
[----:B------:R4:W5:Y:S01]  /*05b0*/  LDG.E.EL R23, desc[UR4][R12.64] ;  /* 0x000000040c177981 */ /* 0x000962000c2e1900 */
[----:B------:R-:W-:Y:S01]  /*05c0*/  LOP3.LUT R8, R8, 0x8, RZ, 0xc0, !PT ;  /* 0x0000000808087812 */ /* 0x000fe200078ec0ff */
[----:B----4-:R-:W-:Y:S01]  /*05d0*/  IMAD.WIDE R12, R25, 0x8, R26 ;  /* 0x00000008190c7825 */ /* 0x010fe200078e021a */
[----:B------:R-:W-:-:S04]  /*05e0*/  LEA R25, P0, R6, UR6, 0x2 ;  /* 0x0000000606197c11 */ /* 0x000fc8000f8010ff */
[----:B------:R-:W-:Y:S02]  /*05f0*/  LEA.HI.X R7, R6, UR7, R7, 0x2, P0 ;  /* 0x0000000706077c11 */ /* 0x000fe400080f1407 */
[----:B------:R-:W-:Y:S01]  /*0600*/  IADD3 R14, P0, P1, R10, R25, R8 ;  /* 0x000000190a0e7210 */ /* 0x000fe2000791e008 */
[----:B------:R-:W-:-:S03]  /*0610*/  IMAD.WIDE R28, R21, 0x4, R28 ;  /* 0x00000004151c7825 */ /* 0x000fc600078e021c */
[----:B------:R-:W-:Y:S01]  /*0620*/  IADD3.X R15, R11, R7, RZ, P0, P1 ;  /* 0x000000070b0f7210 */ /* 0x000fe200007e24ff */
[----:B------:R-:W-:Y:S02]  /*0630*/  IMAD.WIDE R30, R21, 0x4, R30 ;  /* 0x00000004151e7825 */ /* 0x000fe400078e021e */
[----:B------:R-:W4:Y:S02]  /*0640*/  LDG.E.EL R28, desc[UR4][R28.64] ;  /* 0x000000041c1c7981 */ /* 0x000f24000c2e1900 */
[----:B-1----:R-:W-:-:S04]  /*0650*/  IMAD.WIDE R18, R16, 0x4, R18 ;  /* 0x0000000410127825 */ /* 0x002fc800078e0212 */
[----:B------:R-:W-:Y:S01]  /*0660*/  IMAD.WIDE R14, R21, 0x4, R14 ;  /* 0x00000004150e7825 */ /* 0x000fe200078e020e */
[----:B------:R-:W-:Y:S01]  /*0670*/  IADD3 R6, P0, P1, R2, R25, R8 ;  /* 0x0000001902067210 */ /* 0x000fe2000791e008 */
[----:B------:R-:W2:Y:S04]  /*0680*/  LDG.E.EL.128 R16, desc[UR4][R18.64] ;  /* 0x0000000412107981 */ /* 0x000ea8000c2e1d00 */
[----:B------:R-:W4:Y:S04]  /*0690*/  LDG.E.EL R29, desc[UR4][R30.64] ;  /* 0x000000041e1d7981 */ /* 0x000f28000c2e1900 */
[----:B------:R-:W2:Y:S01]  /*06a0*/  LDG.E.EL R25, desc[UR4][R14.64] ;  /* 0x000000040e197981 */ /* 0x000ea2000c2e1900 */
[----:B------:R-:W-:-:S03]  /*06b0*/  IADD3.X R7, R0, R7, RZ, P0, P1 ;  /* 0x0000000700077210 */ /* 0x000fc600007e24ff */
[----:B------:R-:W5:Y:S01]  /*06c0*/  LDG.E.EL.128 R12, desc[UR4][R12.64] ;  /* 0x000000040c0c7981 */ /* 0x000f62000c2e1d00 */
[----:B------:R-:W-:-:S05]  /*06d0*/  IMAD.WIDE R6, R20, 0x4, R6 ;  /* 0x0000000414067825 */ /* 0x000fca00078e0206 */
[----:B------:R-:W5:Y:S04]  /*06e0*/  LDG.E.EL R26, desc[UR4][R6.64] ;  /* 0x00000004061a7981 */ /* 0x000f68000c2e1900 */
[----:B------:R-:W5:Y:S01]  /*06f0*/  LDG.E.EL.128 R4, desc[UR4][R4.64] ;  /* 0x0000000404047981 */ /* 0x000f62000c2e1d00 */
[----:B---3--:R-:W-:Y:S01]  /*0700*/  FADD R9, -R22, R9 ;  /* 0x0000000916097221 */ /* 0x008fe20000000100 */
[----:B----4-:R-:W-:-:S04]  /*0710*/  FADD R29, -R28, R29 ;  /* 0x0000001d1c1d7221 */ /* 0x010fc80000000100 */
[C---:B--2---:R-:W-:Y:S01]  /*0720*/  FFMA R8, R16.reuse, R29, R28 ;  /* 0x0000001d10087223 */ /* 0x044fe2000000001c */
[----:B------:R-:W-:Y:S01]  /*0730*/  FFMA R16, R16, R9, R22 ;  /* 0x0000000910107223 */ /* 0x000fe20000000016 */
[--C-:B-----5:R-:W-:Y:S02]  /*0740*/  SHF.R.U32.HI R29, RZ, 0x1c, R13.reuse ;  /* 0x0000001cff1d7819 */ /* 0x120fe4000001160d */
[C---:B------:R-:W-:Y:S02]  /*0750*/  LEA R28, P0, R12.reuse, UR6, 0x2 ;  /* 0x000000060c1c7c11 */ /* 0x040fe4000f8010ff */
[----:B------:R-:W-:Y:S02]  /*0760*/  LOP3.LUT R29, R29, 0x8, RZ, 0xc0, !PT ;  /* 0x000000081d1d7812 */ /* 0x000fe400078ec0ff */
[----:B------:R-:W-:Y:S02]  /*0770*/  LEA.HI.X R9, R12, UR7, R13, 0x2, P0 ;  /* 0x000000070c097c11 */ /* 0x000fe400080f140d */
[----:B------:R-:W-:-:S02]  /*0780*/  IADD3 R12, P0, P1, R10, R28, R29 ;  /* 0x0000001c0a0c7210 */ /* 0x000fc4000791e01d */
[----:B------:R-:W-:Y:S02]  /*0790*/  IADD3 R28, P2, P3, R2, R28, R29 ;  /* 0x0000001c021c7210 */ /* 0x000fe40007b5e01d */
[-C--:B------:R-:W-:Y:S02]  /*07a0*/  IADD3.X R13, R11, R9.reuse, RZ, P0, P1 ;  /* 0x000000090b0d7210 */ /* 0x080fe400007e24ff */
[----:B------:R-:W-:Y:S01]  /*07b0*/  IADD3.X R29, R0, R9, RZ, P2, P3 ;  /* 0x00000009001d7210 */ /* 0x000fe200017e64ff */
[----:B------:R-:W-:Y:S01]  /*07c0*/  FADD R9, -R24, R25 ;  /* 0x0000001918097221 */ /* 0x000fe20000000100 */
[----:B------:R-:W-:Y:S01]  /*07d0*/  FADD R26, -R23, R26 ;  /* 0x0000001a171a7221 */ /* 0x000fe20000000100 */
[----:B------:R-:W-:Y:S02]  /*07e0*/  SHF.R.U32.HI R25, RZ, 0x1c, R15 ;  /* 0x0000001cff197819 */ /* 0x000fe4000001160f */
[C---:B------:R-:W-:Y:S01]  /*07f0*/  FFMA R9, R17.reuse, R9, R24 ;  /* 0x0000000911097223 */ /* 0x040fe20000000018 */
[----:B------:R-:W-:Y:S01]  /*0800*/  SHF.R.U32.HI R22, RZ, 0x1c, R5 ;  /* 0x0000001cff167819 */ /* 0x000fe20000011605 */
[----:B------:R-:W-:Y:S01]  /*0810*/  FFMA R17, R17, R26, R23 ;  /* 0x0000001a11117223 */ /* 0x000fe20000000017 */
[----:B------:R-:W-:-:S02]  /*0820*/  LEA R24, P1, R4, UR6, 0x2 ;  /* 0x0000000604187c11 */ /* 0x000fc4000f8210ff */
[----:B------:R-:W-:Y:S02]  /*0830*/  LEA R23, P0, R14, UR6, 0x2 ;  /* 0x000000060e177c11 */ /* 0x000fe4000f8010ff */
[----:B------:R-:W-:Y:S02]  /*0840*/  LOP3.LUT R25, R25, 0x8, RZ, 0xc0, !PT ;  /* 0x0000000819197812 */ /* 0x000fe400078ec0ff */
[----:B------:R-:W-:Y:S02]  /*0850*/  LOP3.LUT R22, R22, 0x8, RZ, 0xc0, !PT ;  /* 0x0000000816167812 */ /* 0x000fe400078ec0ff */
[----:B------:R-:W-:Y:S02]  /*0860*/  LEA.HI.X R27, R4, UR7, R5, 0x2, P1 ;  /* 0x00000007041b7c11 */ /* 0x000fe400088f1405 */
[----:B------:R-:W-:Y:S02]  /*0870*/  LEA.HI.X R26, R14, UR7, R15, 0x2, P0 ;  /* 0x000000070e1a7c11 */ /* 0x000fe400080f140f */
[----:B------:R-:W-:-:S02]  /*0880*/  IADD3 R4, P2, P3, R10, R23, R25 ;  /* 0x000000170a047210 */ /* 0x000fc40007b5e019 */
[----:B------:R-:W-:Y:S02]  /*0890*/  IADD3 R14, P4, P5, R10, R24, R22 ;  /* 0x000000180a0e7210 */ /* 0x000fe40007d9e016 */
[C---:B------:R-:W-:Y:S02]  /*08a0*/  IADD3.X R5, R11.reuse, R26, RZ, P2, P3 ;  /* 0x0000001a0b057210 */ /* 0x040fe400017e64ff */
[----:B------:R-:W-:Y:S01]  /*08b0*/  IADD3.X R15, R11, R27, RZ, P4, P5 ;  /* 0x0000001b0b0f7210 */ /* 0x000fe200027ea4ff */
[----:B------:R-:W-:Y:S01]  /*08c0*/  IMAD.WIDE R4, R21, 0x4, R4 ;  /* 0x0000000415047825 */ /* 0x000fe200078e0204 */
[----:B------:R-:W-:-:S03]  /*08d0*/  IADD3 R22, P0, P1, R2, R24, R22 ;  /* 0x0000001802167210 */ /* 0x000fc6000791e016 */
[C---:B------:R-:W-:Y:S01]  /*08e0*/  IMAD.WIDE R14, R21.reuse, 0x4, R14 ;  /* 0x00000004150e7825 */ /* 0x040fe200078e020e */
[----:B------:R-:W-:Y:S01]  /*08f0*/  SHF.R.U32.HI R24, RZ, 0x1c, R7 ;  /* 0x0000001cff187819 */ /* 0x000fe20000011607 */
[----:B------:R-:W2:Y:S02]  /*0900*/  LDG.E.EL R4, desc[UR4][R4.64] ;  /* 0x0000000404047981 */ /* 0x000ea4000c2e1900 */
[----:B------:R-:W-:-:S04]  /*0910*/  IMAD.WIDE R12, R21, 0x4, R12 ;  /* 0x00000004150c7825 */ /* 0x000fc800078e020c */
[----:B------:R-:W-:Y:S02]  /*0920*/  IMAD.WIDE R28, R20, 0x4, R28 ;  /* 0x00000004141c7825 */ /* 0x000fe400078e021c */
[----:B------:R-:W3:Y:S04]  /*0930*/  LDG.E.EL R12, desc[UR4][R12.64] ;  /* 0x000000040c0c7981 */ /* 0x000ee8000c2e1900 */
[----:B------:R1:W3:Y:S04]  /*0940*/  LDG.E.EL R5, desc[UR4][R14.64] ;  /* 0x000000040e057981 */ /* 0x0002e8000c2e1900 */
[----:B------:R4:W5:Y:S01]  /*0950*/  LDG.E.EL R13, desc[UR4][R28.64] ;  /* 0x000000041c0d7981 */ /* 0x000962000c2e1900 */
[----:B-1----:R-:W-:-:S02]  /*0960*/  LOP3.LUT R15, R24, 0x8, RZ, 0xc0, !PT ;  /* 0x00000008180f7812 */ /* 0x002fc400078ec0ff */
[----:B------:R-:W-:-:S04]  /*0970*/  LEA R14, P2, R6, UR6, 0x2 ;  /* 0x00000006060e7c11 */ /* 0x000fc8000f8410ff */
[----:B------:R-:W-:Y:S02]  /*0980*/  LEA.HI.X R6, R6, UR7, R7, 0x2, P2 ;  /* 0x0000000706067c11 */ /* 0x000fe400090f1407 */
[----:B------:R-:W-:Y:S02]  /*0990*/  IADD3 R10, P4, P5, R10, R14, R15 ;  /* 0x0000000e0a0a7210 */ /* 0x000fe40007d9e00f */
[C---:B------:R-:W-:Y:S02]  /*09a0*/  IADD3 R24, P2, P3, R2.reuse, R23, R25 ;  /* 0x0000001702187210 */ /* 0x040fe40007b5e019 */
[----:B------:R-:W-:Y:S02]  /*09b0*/  IADD3.X R11, R11, R6, RZ, P4, P5 ;  /* 0x000000060b0b7210 */ /* 0x000fe400027ea4ff */
[----:B----4-:R-:W-:Y:S02]  /*09c0*/  IADD3 R28, P4, P5, R2, R14, R15 ;  /* 0x0000000e021c7210 */ /* 0x010fe40007d9e00f */
[----:B------:R-:W-:-:S02]  /*09d0*/  IADD3.X R25, R0, R26, RZ, P2, P3 ;  /* 0x0000001a00197210 */ /* 0x000fc400017e64ff */
[C---:B------:R-:W-:Y:S02]  /*09e0*/  IADD3.X R23, R0.reuse, R27, RZ, P0, P1 ;  /* 0x0000001b00177210 */ /* 0x040fe400007e24ff */
[----:B------:R-:W-:Y:S01]  /*09f0*/  IADD3.X R29, R0, R6, RZ, P4, P5 ;  /* 0x00000006001d7210 */ /* 0x000fe200027ea4ff */
[----:B------:R-:W-:Y:S02]  /*0a00*/  IMAD.WIDE R6, R21, 0x4, R10 ;  /* 0x0000000415067825 */ /* 0x000fe400078e020a */
[----:B------:R-:W1:Y:S02]  /*0a10*/  LDC.64 R10, c[0x0][0x238] ;  /* 0x00008e00ff0a7b82 */ /* 0x000e640000000a00 */
[C---:B------:R-:W-:Y:S02]  /*0a20*/  IMAD.WIDE R24, R20.reuse, 0x4, R24 ;  /* 0x0000000414187825 */ /* 0x040fe400078e0218 */
[----:B------:R-:W2:Y:S02]  /*0a30*/  LDG.E.EL R7, desc[UR4][R6.64] ;  /* 0x0000000406077981 */ /* 0x000ea4000c2e1900 */
[----:B------:R-:W-:-:S02]  /*0a40*/  IMAD.WIDE R22, R20, 0x4, R22 ;  /* 0x0000000414167825 */ /* 0x000fc400078e0216 */
[----:B------:R-:W4:Y:S02]  /*0a50*/  LDG.E.EL R24, desc[UR4][R24.64] ;  /* 0x0000000418187981 */ /* 0x000f24000c2e1900 */
[----:B------:R-:W-:Y:S02]  /*0a60*/  IMAD.WIDE R28, R20, 0x4, R28 ;  /* 0x00000004141c7825 */ /* 0x000fe400078e021c */
[----:B------:R-:W5:Y:S04]  /*0a70*/  LDG.E.EL R22, desc[UR4][R22.64] ;  /* 0x0000000416167981 */ /* 0x000f68000c2e1900 */
[----:B------:R-:W4:Y:S01]  /*0a80*/  LDG.E.EL R29, desc[UR4][R28.64] ;  /* 0x000000041c1d7981 */ /* 0x000f22000c2e1900 */
[----:B-1----:R-:W-:-:S04]  /*0a90*/  IMAD.WIDE R2, R3, 0x4, R10 ;  /* 0x0000000403027825 */ /* 0x002fc800078e020a */
[----:B---3--:R-:W-:-:S04]  /*0aa0*/  FADD R5, -R12, R5 ;  /* 0x000000050c057221 */ /* 0x008fc80000000100 */
[----:B------:R-:W-:Y:S01]  /*0ab0*/  FFMA R10, R18, R5, R12 ;  /* 0x00000005120a7223 */ /* 0x000fe2000000000c */
[----:B--2---:R-:W-:-:S04]  /*0ac0*/  FADD R11, -R4, R7 ;  /* 0x00000007040b7221 */ /* 0x004fc80000000100 */
[----:B------:R-:W-:Y:S01]  /*0ad0*/  FFMA R11, R19, R11, R4 ;  /* 0x0000000b130b7223 */ /* 0x000fe20000000004 */
[----:B-----5:R-:W-:Y:S01]  /*0ae0*/  FADD R0, -R13, R22 ;  /* 0x000000160d007221 */ /* 0x020fe20000000100 */
[----:B----4-:R-:W-:-:S03]  /*0af0*/  FADD R15, -R24, R29 ;  /* 0x0000001d180f7221 */ /* 0x010fc60000000100 */
[----:B------:R-:W-:Y:S01]  /*0b00*/  FFMA R18, R18, R0, R13 ;  /* 0x0000000012127223 */ /* 0x000fe2000000000d */
[----:B------:R-:W-:Y:S01]  /*0b10*/  FFMA R19, R19, R15, R24 ;  /* 0x0000000f13137223 */ /* 0x000fe20000000018 */
[----:B------:R-:W-:Y:S04]  /*0b20*/  STG.E.128 desc[UR4][R2.64], R8 ;  /* 0x0000000802007986 */ /* 0x000fe8000c101d04 */
[----:B------:R-:W-:Y:S01]  /*0b30*/  STG.E.128 desc[UR4][R2.64+0x800], R16 ;  /* 0x0008001002007986 */ /* 0x000fe2000c101d04 */
[----:B------:R-:W-:Y:S05]  /*0b40*/  EXIT ;  /* 0x000000000000794d */ /* 0x000fea0003800000 */
.L_x_0:
[----:B------:R-:W-:-:S00]  /*0b50*/  BRA `(.L_x_0) ;  /* 0xfffffffc00fc7947 */ /* 0x000fc0000383ffff */
[----:B------:R-:W-:-:S00]  /*0b60*/  NOP ;  /* 0x0000000000007918 */ /* 0x000fc00000000000 */
        /* <DEDUP_REMOVED lines=9> */
.L_x_1:


//--------------------- .nv.constant0.triton_poi_fused__unsafe_index_add_mul_sub_53 --------------------------
	.section	.nv.constant0.triton_poi_fused__unsafe_index_add_mul_sub_53,"a",@progbits
	.sectionflags	@""
	.align	4
.nv.constant0.triton_poi_fused__unsafe_index_add_mul_sub_53:
	.zero		580
